//
// Generated by NVIDIA NVVM Compiler
//
// Compiler Build ID: CL-36424714
// Cuda compilation tools, release 13.0, V13.0.88
// Based on NVVM 20.0.0
//

.version 9.0
.target sm_100
.address_size 64

	// .globl	_Z7mat_mulPiS_S_
// _ZZ7mat_mulPiS_S_E3Mds has been demoted
// _ZZ7mat_mulPiS_S_E3Nds has been demoted

.visible .entry _Z7mat_mulPiS_S_(
	.param .u64 .ptr .align 1 _Z7mat_mulPiS_S__param_0,
	.param .u64 .ptr .align 1 _Z7mat_mulPiS_S__param_1,
	.param .u64 .ptr .align 1 _Z7mat_mulPiS_S__param_2
)
{
	.reg .pred 	%p<2>;
	.reg .b32 	%r<132>;
	.reg .b64 	%rd<27>;
	// demoted variable
	.shared .align 4 .b8 _ZZ7mat_mulPiS_S_E3Mds[1024];
	// demoted variable
	.shared .align 4 .b8 _ZZ7mat_mulPiS_S_E3Nds[1024];
	ld.param.u64 	%rd9, [_Z7mat_mulPiS_S__param_0];
	ld.param.u64 	%rd10, [_Z7mat_mulPiS_S__param_1];
	cvta.to.global.u64 	%rd1, %rd10;
	cvta.to.global.u64 	%rd11, %rd9;
	mov.u32 	%r15, %ctaid.y;
	mov.u32 	%r16, %ctaid.x;
	shl.b32 	%r17, %r15, 14;
	shl.b32 	%r18, %r16, 4;
	add.s32 	%r1, %r17, %r18;
	mov.u32 	%r19, %tid.y;
	mov.u32 	%r20, %tid.x;
	shl.b32 	%r21, %r16, 14;
	shl.b32 	%r22, %r19, 10;
	or.b32  	%r2, %r22, %r20;
	add.s32 	%r23, %r2, %r17;
	shl.b32 	%r24, %r19, 6;
	mov.u32 	%r25, _ZZ7mat_mulPiS_S_E3Mds;
	add.s32 	%r3, %r25, %r24;
	shl.b32 	%r26, %r20, 2;
	add.s32 	%r4, %r3, %r26;
	add.s32 	%r129, %r2, %r21;
	mov.u32 	%r27, _ZZ7mat_mulPiS_S_E3Nds;
	add.s32 	%r28, %r27, %r24;
	add.s32 	%r6, %r28, %r26;
	shl.b32 	%r29, %r20, 6;
	add.s32 	%r7, %r27, %r29;
	mul.wide.u32 	%rd12, %r129, 4;
	add.s64 	%rd13, %rd12, %rd1;
	add.s64 	%rd26, %rd13, 64;
	mul.wide.u32 	%rd14, %r23, 4;
	add.s64 	%rd15, %rd14, %rd11;
	add.s64 	%rd25, %rd15, 64;
	mov.b32 	%r130, 0;
	mov.u32 	%r131, %r130;
$L__BB0_1:
	ld.global.u32 	%r30, [%rd25+-64];
	st.shared.u32 	[%r4], %r30;
	mul.wide.u32 	%rd16, %r129, 4;
	add.s64 	%rd17, %rd1, %rd16;
	ld.global.u32 	%r31, [%rd17];
	st.shared.u32 	[%r6], %r31;
	bar.sync 	0;
	ld.shared.u32 	%r32, [%r3];
	ld.shared.u32 	%r33, [%r7];
	mad.lo.s32 	%r34, %r33, %r32, %r131;
	ld.shared.u32 	%r35, [%r3+4];
	ld.shared.u32 	%r36, [%r7+4];
	mad.lo.s32 	%r37, %r36, %r35, %r34;
	ld.shared.u32 	%r38, [%r3+8];
	ld.shared.u32 	%r39, [%r7+8];
	mad.lo.s32 	%r40, %r39, %r38, %r37;
	ld.shared.u32 	%r41, [%r3+12];
	ld.shared.u32 	%r42, [%r7+12];
	mad.lo.s32 	%r43, %r42, %r41, %r40;
	ld.shared.u32 	%r44, [%r3+16];
	ld.shared.u32 	%r45, [%r7+16];
	mad.lo.s32 	%r46, %r45, %r44, %r43;
	ld.shared.u32 	%r47, [%r3+20];
	ld.shared.u32 	%r48, [%r7+20];
	mad.lo.s32 	%r49, %r48, %r47, %r46;
	ld.shared.u32 	%r50, [%r3+24];
	ld.shared.u32 	%r51, [%r7+24];
	mad.lo.s32 	%r52, %r51, %r50, %r49;
	ld.shared.u32 	%r53, [%r3+28];
	ld.shared.u32 	%r54, [%r7+28];
	mad.lo.s32 	%r55, %r54, %r53, %r52;
	ld.shared.u32 	%r56, [%r3+32];
	ld.shared.u32 	%r57, [%r7+32];
	mad.lo.s32 	%r58, %r57, %r56, %r55;
	ld.shared.u32 	%r59, [%r3+36];
	ld.shared.u32 	%r60, [%r7+36];
	mad.lo.s32 	%r61, %r60, %r59, %r58;
	ld.shared.u32 	%r62, [%r3+40];
	ld.shared.u32 	%r63, [%r7+40];
	mad.lo.s32 	%r64, %r63, %r62, %r61;
	ld.shared.u32 	%r65, [%r3+44];
	ld.shared.u32 	%r66, [%r7+44];
	mad.lo.s32 	%r67, %r66, %r65, %r64;
	ld.shared.u32 	%r68, [%r3+48];
	ld.shared.u32 	%r69, [%r7+48];
	mad.lo.s32 	%r70, %r69, %r68, %r67;
	ld.shared.u32 	%r71, [%r3+52];
	ld.shared.u32 	%r72, [%r7+52];
	mad.lo.s32 	%r73, %r72, %r71, %r70;
	ld.shared.u32 	%r74, [%r3+56];
	ld.shared.u32 	%r75, [%r7+56];
	mad.lo.s32 	%r76, %r75, %r74, %r73;
	ld.shared.u32 	%r77, [%r3+60];
	ld.shared.u32 	%r78, [%r7+60];
	mad.lo.s32 	%r79, %r78, %r77, %r76;
	bar.sync 	0;
	ld.global.u32 	%r80, [%rd25];
	st.shared.u32 	[%r4], %r80;
	ld.global.u32 	%r81, [%rd26];
	st.shared.u32 	[%r6], %r81;
	bar.sync 	0;
	ld.shared.u32 	%r82, [%r3];
	ld.shared.u32 	%r83, [%r7];
	mad.lo.s32 	%r84, %r83, %r82, %r79;
	ld.shared.u32 	%r85, [%r3+4];
	ld.shared.u32 	%r86, [%r7+4];
	mad.lo.s32 	%r87, %r86, %r85, %r84;
	ld.shared.u32 	%r88, [%r3+8];
	ld.shared.u32 	%r89, [%r7+8];
	mad.lo.s32 	%r90, %r89, %r88, %r87;
	ld.shared.u32 	%r91, [%r3+12];
	ld.shared.u32 	%r92, [%r7+12];
	mad.lo.s32 	%r93, %r92, %r91, %r90;
	ld.shared.u32 	%r94, [%r3+16];
	ld.shared.u32 	%r95, [%r7+16];
	mad.lo.s32 	%r96, %r95, %r94, %r93;
	ld.shared.u32 	%r97, [%r3+20];
	ld.shared.u32 	%r98, [%r7+20];
	mad.lo.s32 	%r99, %r98, %r97, %r96;
	ld.shared.u32 	%r100, [%r3+24];
	ld.shared.u32 	%r101, [%r7+24];
	mad.lo.s32 	%r102, %r101, %r100, %r99;
	ld.shared.u32 	%r103, [%r3+28];
	ld.shared.u32 	%r104, [%r7+28];
	mad.lo.s32 	%r105, %r104, %r103, %r102;
	ld.shared.u32 	%r106, [%r3+32];
	ld.shared.u32 	%r107, [%r7+32];
	mad.lo.s32 	%r108, %r107, %r106, %r105;
	ld.shared.u32 	%r109, [%r3+36];
	ld.shared.u32 	%r110, [%r7+36];
	mad.lo.s32 	%r111, %r110, %r109, %r108;
	ld.shared.u32 	%r112, [%r3+40];
	ld.shared.u32 	%r113, [%r7+40];
	mad.lo.s32 	%r114, %r113, %r112, %r111;
	ld.shared.u32 	%r115, [%r3+44];
	ld.shared.u32 	%r116, [%r7+44];
	mad.lo.s32 	%r117, %r116, %r115, %r114;
	ld.shared.u32 	%r118, [%r3+48];
	ld.shared.u32 	%r119, [%r7+48];
	mad.lo.s32 	%r120, %r119, %r118, %r117;
	ld.shared.u32 	%r121, [%r3+52];
	ld.shared.u32 	%r122, [%r7+52];
	mad.lo.s32 	%r123, %r122, %r121, %r120;
	ld.shared.u32 	%r124, [%r3+56];
	ld.shared.u32 	%r125, [%r7+56];
	mad.lo.s32 	%r126, %r125, %r124, %r123;
	ld.shared.u32 	%r127, [%r3+60];
	ld.shared.u32 	%r128, [%r7+60];
	mad.lo.s32 	%r131, %r128, %r127, %r126;
	bar.sync 	0;
	add.s32 	%r130, %r130, 2;
	add.s64 	%rd26, %rd26, 128;
	add.s32 	%r129, %r129, 32;
	add.s64 	%rd25, %rd25, 128;
	setp.ne.s32 	%p1, %r130, 64;
	@%p1 bra 	$L__BB0_1;
	ld.param.u64 	%rd24, [_Z7mat_mulPiS_S__param_2];
	cvta.to.global.u64 	%rd18, %rd24;
	cvt.u64.u32 	%rd19, %r1;
	cvt.u64.u32 	%rd20, %r2;
	add.s64 	%rd21, %rd19, %rd20;
	shl.b64 	%rd22, %rd21, 2;
	add.s64 	%rd23, %rd18, %rd22;
	st.global.u32 	[%rd23], %r131;
	ret;

}
	// .globl	_Z9transposePiS_
.visible .entry _Z9transposePiS_(
	.param .u64 .ptr .align 1 _Z9transposePiS__param_0,
	.param .u64 .ptr .align 1 _Z9transposePiS__param_1
)
{
	.reg .b32 	%r<14>;
	.reg .b64 	%rd<9>;

	ld.param.u64 	%rd1, [_Z9transposePiS__param_0];
	ld.param.u64 	%rd2, [_Z9transposePiS__param_1];
	cvta.to.global.u64 	%rd3, %rd2;
	cvta.to.global.u64 	%rd4, %rd1;
	mov.u32 	%r1, %ctaid.x;
	shl.b32 	%r2, %r1, 4;
	mov.u32 	%r3, %tid.x;
	add.s32 	%r4, %r2, %r3;
	mov.u32 	%r5, %ctaid.y;
	shl.b32 	%r6, %r5, 4;
	mov.u32 	%r7, %tid.y;
	add.s32 	%r8, %r6, %r7;
	shl.b32 	%r9, %r8, 10;
	add.s32 	%r10, %r9, %r4;
	shl.b32 	%r11, %r4, 10;
	add.s32 	%r12, %r11, %r8;
	mul.wide.s32 	%rd5, %r10, 4;
	add.s64 	%rd6, %rd4, %rd5;
	ld.global.u32 	%r13, [%rd6];
	mul.wide.s32 	%rd7, %r12, 4;
	add.s64 	%rd8, %rd3, %rd7;
	st.global.u32 	[%rd8], %r13;
	ret;

}


// ===== COMPILED SASS (sm_100) =====

	.target	sm_100

	.elftype	@"ET_EXEC"


//--------------------- .note.nv.tkinfo           --------------------------
	.section	.note.nv.tkinfo,"",@"SHT_NOTE"
	.sectionflags	@"SHF_NOTE_NV_TKINFO"
	.tkinfo
        /*0018*/ 	.word	0x00000002
        /*0030*/ 	.string	""
        /*0030*/ 	.string	"ptxas"
        /*0030*/ 	.string	"Cuda compilation tools, release 13.0, V13.0.88"
        /*0030*/ 	.string	"Build cuda_13.0.r13.0/compiler.36424714_0"
        /*0030*/ 	.string	"-arch sm_100 -m 64 "



//--------------------- .note.nv.cuinfo           --------------------------
	.section	.note.nv.cuinfo,"",@"SHT_NOTE"
	.sectionflags	@"SHF_NOTE_NV_CUINFO"
        /*0018*/ 	.short	0x0002
        /*001a*/ 	.short	0x0064
        /*001c*/ 	.short	0x0082
	.zero		2


//--------------------- .nv.info                  --------------------------
	.section	.nv.info,"",@"SHT_CUDA_INFO"
	.align	4


	//----- nvinfo : EIATTR_REGCOUNT
	.align		4
        /*0000*/ 	.byte	0x04, 0x2f
        /*0002*/ 	.short	(.L_1 - .L_0)
	.align		4
.L_0:
        /*0004*/ 	.word	index@(_Z7mat_mulPiS_S_)
        /*0008*/ 	.word	0x00000020


	//----- nvinfo : EIATTR_FRAME_SIZE
	.align		4
.L_1:
        /*000c*/ 	.byte	0x04, 0x11
        /*000e*/ 	.short	(.L_3 - .L_2)
	.align		4
.L_2:
        /*0010*/ 	.word	index@(_Z7mat_mulPiS_S_)
        /*0014*/ 	.word	0x00000000


	//----- nvinfo : EIATTR_REGCOUNT
	.align		4
.L_3:
        /*0018*/ 	.byte	0x04, 0x2f
        /*001a*/ 	.short	(.L_5 - .L_4)
	.align		4
.L_4:
        /*001c*/ 	.word	index@(_Z9transposePiS_)
        /*0020*/ 	.word	0x0000000a


	//----- nvinfo : EIATTR_FRAME_SIZE
	.align		4
.L_5:
        /*0024*/ 	.byte	0x04, 0x11
        /*0026*/ 	.short	(.L_7 - .L_6)
	.align		4
.L_6:
        /*0028*/ 	.word	index@(_Z9transposePiS_)
        /*002c*/ 	.word	0x00000000


	//----- nvinfo : EIATTR_MIN_STACK_SIZE
	.align		4
.L_7:
        /*0030*/ 	.byte	0x04, 0x12
        /*0032*/ 	.short	(.L_9 - .L_8)
	.align		4
.L_8:
        /*0034*/ 	.word	index@(_Z9transposePiS_)
        /*0038*/ 	.word	0x00000000


	//----- nvinfo : EIATTR_MIN_STACK_SIZE
	.align		4
.L_9:
        /*003c*/ 	.byte	0x04, 0x12
        /*003e*/ 	.short	(.L_11 - .L_10)
	.align		4
.L_10:
        /*0040*/ 	.word	index@(_Z7mat_mulPiS_S_)
        /*0044*/ 	.word	0x00000000
.L_11:


//--------------------- .nv.compat                --------------------------
	.section	.nv.compat,"",@"SHT_CUDA_COMPAT_INFO"
	.align	4
        /*0000*/ 	.byte	0x02, 0x09, 0x00, 0x00, 0x02, 0x02, 0x01, 0x00, 0x02, 0x05, 0x05, 0x00, 0x03, 0x07, 0x01, 0x01
        /*0010*/ 	.byte	0x02, 0x03, 0x00, 0x00, 0x02, 0x06, 0x01, 0x00, 0x04, 0x0b, 0x08, 0x00, 0x09, 0x00, 0x00, 0x00
        /*0020*/ 	.byte	0x00, 0x00, 0x00, 0x00


//--------------------- .nv.info._Z9transposePiS_ --------------------------
	.section	.nv.info._Z9transposePiS_,"",@"SHT_CUDA_INFO"
	.sectionflags	@""
	.align	4


	//----- nvinfo : EIATTR_CUDA_API_VERSION
	.align		4
        /*0000*/ 	.byte	0x04, 0x37
        /*0002*/ 	.short	(.L_13 - .L_12)
.L_12:
        /*0004*/ 	.word	0x00000082


	//----- nvinfo : EIATTR_KPARAM_INFO
	.align		4
.L_13:
        /*0008*/ 	.byte	0x04, 0x17
        /*000a*/ 	.short	(.L_15 - .L_14)
.L_14:
        /*000c*/ 	.word	0x00000000
        /*0010*/ 	.short	0x0001
        /*0012*/ 	.short	0x0008
        /*0014*/ 	.byte	0x00, 0xf5, 0x21, 0x00


	//----- nvinfo : EIATTR_KPARAM_INFO
	.align		4
.L_15:
        /*0018*/ 	.byte	0x04, 0x17
        /*001a*/ 	.short	(.L_17 - .L_16)
.L_16:
        /*001c*/ 	.word	0x00000000
        /*0020*/ 	.short	0x0000
        /*0022*/ 	.short	0x0000
        /*0024*/ 	.byte	0x00, 0xf5, 0x21, 0x00


	//----- nvinfo : EIATTR_SPARSE_MMA_MASK
	.align		4
.L_17:
        /*0028*/ 	.byte	0x03, 0x50
        /*002a*/ 	.short	0x0000


	//----- nvinfo : EIATTR_MAXREG_COUNT
	.align		4
        /*002c*/ 	.byte	0x03, 0x1b
        /*002e*/ 	.short	0x00ff


	//----- nvinfo : EIATTR_MERCURY_ISA_VERSION
	.align		4
        /*0030*/ 	.byte	0x03, 0x5f
        /*0032*/ 	.short	0x0101


	//----- nvinfo : EIATTR_VRC_CTA_INIT_COUNT
	.align		4
        /*0034*/ 	.byte	0x02, 0x4a
	.zero		1
	.zero		1


	//----- nvinfo : EIATTR_EXIT_INSTR_OFFSETS
	.align		4
        /*0038*/ 	.byte	0x04, 0x1c
        /*003a*/ 	.short	(.L_19 - .L_18)


	//   ....[0]....
.L_18:
        /*003c*/ 	.word	0x00000100


	//----- nvinfo : EIATTR_CBANK_PARAM_SIZE
	.align		4
.L_19:
        /*0040*/ 	.byte	0x03, 0x19
        /*0042*/ 	.short	0x0010


	//----- nvinfo : EIATTR_PARAM_CBANK
	.align		4
        /*0044*/ 	.byte	0x04, 0x0a
        /*0046*/ 	.short	(.L_21 - .L_20)
	.align		4
.L_20:
        /*0048*/ 	.word	index@(.nv.constant0._Z9transposePiS_)
        /*004c*/ 	.short	0x0380
        /*004e*/ 	.short	0x0010


	//----- nvinfo : EIATTR_SW_WAR
	.align		4
.L_21:
        /*0050*/ 	.byte	0x04, 0x36
        /*0052*/ 	.short	(.L_23 - .L_22)
.L_22:
        /*0054*/ 	.word	0x00000008
.L_23:


//--------------------- .nv.info._Z7mat_mulPiS_S_ --------------------------
	.section	.nv.info._Z7mat_mulPiS_S_,"",@"SHT_CUDA_INFO"
	.sectionflags	@""
	.align	4


	//----- nvinfo : EIATTR_CUDA_API_VERSION
	.align		4
        /*0000*/ 	.byte	0x04, 0x37
        /*0002*/ 	.short	(.L_25 - .L_24)
.L_24:
        /*0004*/ 	.word	0x00000082


	//----- nvinfo : EIATTR_KPARAM_INFO
	.align		4
.L_25:
        /*0008*/ 	.byte	0x04, 0x17
        /*000a*/ 	.short	(.L_27 - .L_26)
.L_26:
        /*000c*/ 	.word	0x00000000
        /*0010*/ 	.short	0x0002
        /*0012*/ 	.short	0x0010
        /*0014*/ 	.byte	0x00, 0xf5, 0x21, 0x00


	//----- nvinfo : EIATTR_KPARAM_INFO
	.align		4
.L_27:
        /*0018*/ 	.byte	0x04, 0x17
        /*001a*/ 	.short	(.L_29 - .L_28)
.L_28:
        /*001c*/ 	.word	0x00000000
        /*0020*/ 	.short	0x0001
        /*0022*/ 	.short	0x0008
        /*0024*/ 	.byte	0x00, 0xf5, 0x21, 0x00


	//----- nvinfo : EIATTR_KPARAM_INFO
	.align		4
.L_29:
        /*0028*/ 	.byte	0x04, 0x17
        /*002a*/ 	.short	(.L_31 - .L_30)
.L_30:
        /*002c*/ 	.word	0x00000000
        /*0030*/ 	.short	0x0000
        /*0032*/ 	.short	0x0000
        /*0034*/ 	.byte	0x00, 0xf5, 0x21, 0x00


	//----- nvinfo : EIATTR_SPARSE_MMA_MASK
	.align		4
.L_31:
        /*0038*/ 	.byte	0x03, 0x50
        /*003a*/ 	.short	0x0000


	//----- nvinfo : EIATTR_MAXREG_COUNT
	.align		4
        /*003c*/ 	.byte	0x03, 0x1b
        /*003e*/ 	.short	0x00ff


	//----- nvinfo : EIATTR_NUM_BARRIERS
	.align		4
        /*0040*/ 	.byte	0x02, 0x4c
        /*0042*/ 	.byte	0x01
	.zero		1


	//----- nvinfo : EIATTR_MERCURY_ISA_VERSION
	.align		4
        /*0044*/ 	.byte	0x03, 0x5f
        /*0046*/ 	.short	0x0101


	//----- nvinfo : EIATTR_VRC_CTA_INIT_COUNT
	.align		4
        /*0048*/ 	.byte	0x02, 0x4a
	.zero		1
	.zero		1


	//----- nvinfo : EIATTR_EXIT_INSTR_OFFSETS
	.align		4
        /*004c*/ 	.byte	0x04, 0x1c
        /*004e*/ 	.short	(.L_33 - .L_32)


	//   ....[0]....
.L_32:
        /*0050*/ 	.word	0x000006b0


	//----- nvinfo : EIATTR_CBANK_PARAM_SIZE
	.align		4
.L_33:
        /*0054*/ 	.byte	0x03, 0x19
        /*0056*/ 	.short	0x0018


	//----- nvinfo : EIATTR_PARAM_CBANK
	.align		4
        /*0058*/ 	.byte	0x04, 0x0a
        /*005a*/ 	.short	(.L_35 - .L_34)
	.align		4
.L_34:
        /*005c*/ 	.word	index@(.nv.constant0._Z7mat_mulPiS_S_)
        /*0060*/ 	.short	0x0380
        /*0062*/ 	.short	0x0018


	//----- nvinfo : EIATTR_SW_WAR
	.align		4
.L_35:
        /*0064*/ 	.byte	0x04, 0x36
        /*0066*/ 	.short	(.L_37 - .L_36)
.L_36:
        /*0068*/ 	.word	0x00000008
.L_37:


//--------------------- .nv.callgraph             --------------------------
	.section	.nv.callgraph,"",@"SHT_CUDA_CALLGRAPH"
	.align	4
	.sectionentsize	8
	.align		4
        /*0000*/ 	.word	0x00000000
	.align		4
        /*0004*/ 	.word	0xffffffff
	.align		4
        /*0008*/ 	.word	0x00000000
	.align		4
        /*000c*/ 	.word	0xfffffffe
	.align		4
        /*0010*/ 	.word	0x00000000
	.align		4
        /*0014*/ 	.word	0xfffffffd
	.align		4
        /*0018*/ 	.word	0x00000000
	.align		4
        /*001c*/ 	.word	0xfffffffc


//--------------------- .text._Z9transposePiS_    --------------------------
	.section	.text._Z9transposePiS_,"ax",@progbits
	.align	128
        .global         _Z9transposePiS_
        .type           _Z9transposePiS_,@function
        .size           _Z9transposePiS_,(.L_x_3 - _Z9transposePiS_)
        .other          _Z9transposePiS_,@"STO_CUDA_ENTRY STV_DEFAULT"
_Z9transposePiS_:
.text._Z9transposePiS_:
[----:B------:R-:W-:Y:S01]  /*0000*/  LDC R1, c[0x0][0x37c] ;  /* 0x0000df00ff017b82 */ /* 0x000fe20000000800 */
[----:B------:R-:W0:Y:S07]  /*0010*/  S2R R0, SR_CTAID.X ;  /* 0x0000000000007919 */ /* 0x000e2e0000002500 */
[----:B------:R-:W1:Y:S01]  /*0020*/  LDC.64 R2, c[0x0][0x380] ;  /* 0x0000e000ff027b82 */ /* 0x000e620000000a00 */
[----:B------:R-:W2:Y:S01]  /*0030*/  LDCU.64 UR4, c[0x0][0x358] ;  /* 0x00006b00ff0477ac */ /* 0x000ea20008000a00 */
[----:B------:R-:W0:Y:S01]  /*0040*/  S2R R5, SR_TID.X ;  /* 0x0000000000057919 */ /* 0x000e220000002100 */
[----:B------:R-:W3:Y:S01]  /*0050*/  S2R R7, SR_CTAID.Y ;  /* 0x0000000000077919 */ /* 0x000ee20000002600 */
[----:B------:R-:W3:Y:S01]  /*0060*/  S2R R4, SR_TID.Y ;  /* 0x0000000000047919 */ /* 0x000ee20000002200 */
[----:B0-----:R-:W-:-:S02]  /*0070*/  LEA R0, R0, R5, 0x4 ;  /* 0x0000000500007211 */ /* 0x001fc400078e20ff */
[----:B---3--:R-:W-:-:S04]  /*0080*/  LEA R7, R7, R4, 0x4 ;  /* 0x0000000407077211 */ /* 0x008fc800078e20ff */
[----:B------:R-:W-:-:S05]  /*0090*/  LEA R5, R7, R0, 0xa ;  /* 0x0000000007057211 */ /* 0x000fca00078e50ff */
[----:B-1----:R-:W-:Y:S02]  /*00a0*/  IMAD.WIDE R2, R5, 0x4, R2 ;  /* 0x0000000405027825 */ /* 0x002fe400078e0202 */
[----:B------:R-:W0:Y:S04]  /*00b0*/  LDC.64 R4, c[0x0][0x388] ;  /* 0x0000e200ff047b82 */ /* 0x000e280000000a00 */
[----:B--2---:R-:W2:Y:S01]  /*00c0*/  LDG.E R3, desc[UR4][R2.64] ;  /* 0x0000000402037981 */ /* 0x004ea2000c1e1900 */
[----:B------:R-:W-:-:S05]  /*00d0*/  LEA R7, R0, R7, 0xa ;  /* 0x0000000700077211 */ /* 0x000fca00078e50ff */
[----:B0-----:R-:W-:-:S05]  /*00e0*/  IMAD.WIDE R4, R7, 0x4, R4 ;  /* 0x0000000407047825 */ /* 0x001fca00078e0204 */
[----:B--2---:R-:W-:Y:S01]  /*00f0*/  STG.E desc[UR4][R4.64], R3 ;  /* 0x0000000304007986 */ /* 0x004fe2000c101904 */
[----:B------:R-:W-:Y:S05]  /*0100*/  EXIT ;  /* 0x000000000000794d */ /* 0x000fea0003800000 */
.L_x_0:
[----:B------:R-:W-:-:S00]  /*0110*/  BRA `(.L_x_0) ;  /* 0xfffffffc00fc7947 */ /* 0x000fc0000383ffff */
[----:B------:R-:W-:-:S00]  /*0120*/  NOP ;  /* 0x0000000000007918 */ /* 0x000fc00000000000 */
        /* <DEDUP_REMOVED lines=13> */
.L_x_3:


//--------------------- .text._Z7mat_mulPiS_S_    --------------------------
	.section	.text._Z7mat_mulPiS_S_,"ax",@progbits
	.align	128
        .global         _Z7mat_mulPiS_S_
        .type           _Z7mat_mulPiS_S_,@function
        .size           _Z7mat_mulPiS_S_,(.L_x_4 - _Z7mat_mulPiS_S_)
        .other          _Z7mat_mulPiS_S_,@"STO_CUDA_ENTRY STV_DEFAULT"
_Z7mat_mulPiS_S_:
.text._Z7mat_mulPiS_S_:
[----:B------:R-:W-:Y:S01]  /*0000*/  LDC R1, c[0x0][0x37c] ;  /* 0x0000df00ff017b82 */ /* 0x000fe20000000800 */
[----:B------:R-:W0:Y:S07]  /*0010*/  S2R R21, SR_TID.Y ;  /* 0x0000000000157919 */ /* 0x000e2e0000002200 */
[----:B------:R-:W1:Y:S01]  /*0020*/  S2UR UR4, SR_CTAID.Y ;  /* 0x00000000000479c3 */ /* 0x000e620000002600 */
[----:B------:R-:W-:Y:S01]  /*0030*/  UMOV UR5, 0x400 ;  /* 0x0000040000057882 */ /* 0x000fe20000000000 */
[----:B------:R-:W2:Y:S01]  /*0040*/  LDCU.64 UR8, c[0x0][0x358] ;  /* 0x00006b00ff0877ac */ /* 0x000ea20008000a00 */
[----:B------:R-:W3:Y:S01]  /*0050*/  S2R R20, SR_TID.X ;  /* 0x0000000000147919 */ /* 0x000ee20000002100 */
[----:B------:R-:W-:Y:S01]  /*0060*/  UIADD3 UR6, UPT, UPT, UR5, 0x400, URZ ;  /* 0x0000040005067890 */ /* 0x000fe2000fffe0ff */
[----:B------:R-:W4:Y:S03]  /*0070*/  S2R R25, SR_CTAID.X ;  /* 0x0000000000197919 */ /* 0x000f260000002500 */
[----:B------:R-:W5:Y:S08]  /*0080*/  S2UR UR7, SR_CgaCtaId ;  /* 0x00000000000779c3 */ /* 0x000f700000008800 */
[----:B------:R-:W2:Y:S08]  /*0090*/  LDC.64 R26, c[0x0][0x388] ;  /* 0x0000e200ff1a7b82 */ /* 0x000eb00000000a00 */
[----:B------:R-:W2:Y:S01]  /*00a0*/  LDC.64 R4, c[0x0][0x380] ;  /* 0x0000e000ff047b82 */ /* 0x000ea20000000a00 */
[----:B-1----:R-:W-:Y:S01]  /*00b0*/  USHF.L.U32 UR4, UR4, 0xe, URZ ;  /* 0x0000000e04047899 */ /* 0x002fe200080006ff */
[----:B0-----:R-:W-:Y:S01]  /*00c0*/  SHF.L.U32 R24, R21, 0xa, RZ ;  /* 0x0000000a15187819 */ /* 0x001fe200000006ff */
[----:B-----5:R-:W-:-:S02]  /*00d0*/  ULEA UR5, UR7, UR5, 0x18 ;  /* 0x0000000507057291 */ /* 0x020fc4000f8ec0ff */
[----:B------:R-:W-:Y:S01]  /*00e0*/  ULEA UR6, UR7, UR6, 0x18 ;  /* 0x0000000607067291 */ /* 0x000fe2000f8ec0ff */
[----:B---3--:R-:W-:-:S03]  /*00f0*/  LOP3.LUT R24, R24, R20, RZ, 0xfc, !PT ;  /* 0x0000001418187212 */ /* 0x008fc600078efcff */
[----:B------:R-:W-:Y:S02]  /*0100*/  LEA R23, R21, UR5, 0x6 ;  /* 0x0000000515177c11 */ /* 0x000fe4000f8e30ff */
[----:B----4-:R-:W-:Y:S02]  /*0110*/  LEA R0, R25, R24, 0xe ;  /* 0x0000001819007211 */ /* 0x010fe400078e70ff */
[----:B------:R-:W-:Y:S02]  /*0120*/  IADD3 R7, PT, PT, R24, UR4, RZ ;  /* 0x0000000418077c10 */ /* 0x000fe4000fffe0ff */
[----:B------:R-:W-:Y:S01]  /*0130*/  LEA R21, R21, UR6, 0x6 ;  /* 0x0000000615157c11 */ /* 0x000fe2000f8e30ff */
[----:B--2---:R-:W-:Y:S01]  /*0140*/  IMAD.WIDE.U32 R2, R0, 0x4, R26 ;  /* 0x0000000400027825 */ /* 0x004fe200078e001a */
[C---:B------:R-:W-:Y:S02]  /*0150*/  LEA R22, R20.reuse, R23, 0x2 ;  /* 0x0000001714167211 */ /* 0x040fe400078e10ff */
[----:B------:R-:W-:Y:S01]  /*0160*/  LEA R21, R20, R21, 0x2 ;  /* 0x0000001514157211 */ /* 0x000fe200078e10ff */
[----:B------:R-:W-:Y:S01]  /*0170*/  IMAD.WIDE.U32 R4, R7, 0x4, R4 ;  /* 0x0000000407047825 */ /* 0x000fe200078e0004 */
[----:B------:R-:W-:-:S03]  /*0180*/  IADD3 R2, P0, PT, R2, 0x40, RZ ;  /* 0x0000004002027810 */ /* 0x000fc60007f1e0ff */
[----:B------:R-:W-:Y:S01]  /*0190*/  HFMA2 R7, -RZ, RZ, 0, 0 ;  /* 0x00000000ff077431 */ /* 0x000fe200000001ff */
[----:B------:R-:W-:Y:S02]  /*01a0*/  LEA R20, R20, UR6, 0x6 ;  /* 0x0000000614147c11 */ /* 0x000fe4000f8e30ff */
[----:B------:R-:W-:Y:S02]  /*01b0*/  IADD3 R28, P1, PT, R4, 0x40, RZ ;  /* 0x00000040041c7810 */ /* 0x000fe40007f3e0ff */
[----:B------:R-:W-:Y:S02]  /*01c0*/  IADD3.X R3, PT, PT, RZ, R3, RZ, P0, !PT ;  /* 0x00000003ff037210 */ /* 0x000fe400007fe4ff */
[----:B------:R-:W-:Y:S02]  /*01d0*/  IADD3.X R29, PT, PT, RZ, R5, RZ, P1, !PT ;  /* 0x00000005ff1d7210 */ /* 0x000fe40000ffe4ff */
[----:B------:R-:W-:Y:S01]  /*01e0*/  LEA R25, R25, UR4, 0x4 ;  /* 0x0000000419197c11 */ /* 0x000fe2000f8e20ff */
[----:B------:R-:W-:-:S06]  /*01f0*/  UMOV UR4, URZ ;  /* 0x000000ff00047c82 */ /* 0x000fcc0008000000 */
.L_x_1:
[----:B------:R-:W-:Y:S01]  /*0200*/  IMAD.WIDE.U32 R4, R0, 0x4, R26 ;  /* 0x0000000400047825 */ /* 0x000fe200078e001a */
[----:B------:R-:W2:Y:S05]  /*0210*/  LDG.E R9, desc[UR8][R28.64+-0x40] ;  /* 0xffffc0081c097981 */ /* 0x000eaa000c1e1900 */
[----:B------:R-:W3:Y:S04]  /*0220*/  LDG.E R4, desc[UR8][R4.64] ;  /* 0x0000000804047981 */ /* 0x000ee8000c1e1900 */
[----:B--2---:R-:W-:Y:S04]  /*0230*/  STS [R22], R9 ;  /* 0x0000000916007388 */ /* 0x004fe80000000800 */
[----:B---3--:R-:W-:Y:S01]  /*0240*/  STS [R21], R4 ;  /* 0x0000000415007388 */ /* 0x008fe20000000800 */
[----:B------:R-:W-:Y:S06]  /*0250*/  BAR.SYNC.DEFER_BLOCKING 0x0 ;  /* 0x0000000000007b1d */ /* 0x000fec0000010000 */
[----:B------:R-:W-:Y:S04]  /*0260*/  LDS.128 R12, [R23] ;  /* 0x00000000170c7984 */ /* 0x000fe80000000c00 */
[----:B------:R-:W0:Y:S04]  /*0270*/  LDS.128 R16, [R20] ;  /* 0x0000000014107984 */ /* 0x000e280000000c00 */
[----:B------:R-:W-:Y:S01]  /*0280*/  LDS.128 R8, [R23+0x10] ;  /* 0x0000100017087984 */ /* 0x000fe20000000c00 */
[----:B0-----:R-:W-:-:S03]  /*0290*/  IMAD R12, R12, R16, R7 ;  /* 0x000000100c0c7224 */ /* 0x001fc600078e0207 */
[----:B------:R-:W0:Y:S01]  /*02a0*/  LDS.128 R4, [R20+0x10] ;  /* 0x0000100014047984 */ /* 0x000e220000000c00 */
[----:B------:R-:W-:-:S04]  /*02b0*/  IMAD R13, R13, R17, R12 ;  /* 0x000000110d0d7224 */ /* 0x000fc800078e020c */
[----:B------:R-:W-:-:S04]  /*02c0*/  IMAD R14, R14, R18, R13 ;  /* 0x000000120e0e7224 */ /* 0x000fc800078e020d */
[----:B------:R-:W-:Y:S02]  /*02d0*/  IMAD R15, R15, R19, R14 ;  /* 0x000000130f0f7224 */ /* 0x000fe400078e020e */
[----:B------:R-:W-:Y:S02]  /*02e0*/  LDS.128 R16, [R23+0x20] ;  /* 0x0000200017107984 */ /* 0x000fe40000000c00 */
[----:B0-----:R-:W-:Y:S02]  /*02f0*/  IMAD R8, R8, R4, R15 ;  /* 0x0000000408087224 */ /* 0x001fe400078e020f */
[----:B------:R-:W0:Y:S02]  /*0300*/  LDS.128 R12, [R20+0x20] ;  /* 0x00002000140c7984 */ /* 0x000e240000000c00 */
[----:B------:R-:W-:-:S04]  /*0310*/  IMAD R5, R9, R5, R8 ;  /* 0x0000000509057224 */ /* 0x000fc800078e0208 */
[----:B------:R-:W-:-:S04]  /*0320*/  IMAD R6, R10, R6, R5 ;  /* 0x000000060a067224 */ /* 0x000fc800078e0205 */
[----:B------:R-:W-:Y:S02]  /*0330*/  IMAD R7, R11, R7, R6 ;  /* 0x000000070b077224 */ /* 0x000fe400078e0206 */
[----:B------:R-:W-:Y:S02]  /*0340*/  LDS.128 R8, [R20+0x30] ;  /* 0x0000300014087984 */ /* 0x000fe40000000c00 */
[----:B0-----:R-:W-:Y:S02]  /*0350*/  IMAD R12, R16, R12, R7 ;  /* 0x0000000c100c7224 */ /* 0x001fe400078e0207 */
[----:B------:R-:W0:Y:S02]  /*0360*/  LDS.128 R4, [R23+0x30] ;  /* 0x0000300017047984 */ /* 0x000e240000000c00 */
[----:B------:R-:W-:Y:S01]  /*0370*/  IMAD R13, R17, R13, R12 ;  /* 0x0000000d110d7224 */ /* 0x000fe200078e020c */
[----:B------:R-:W-:Y:S03]  /*0380*/  BAR.SYNC.DEFER_BLOCKING 0x0 ;  /* 0x0000000000007b1d */ /* 0x000fe60000010000 */
[----:B------:R-:W-:-:S04]  /*0390*/  IMAD R14, R18, R14, R13 ;  /* 0x0000000e120e7224 */ /* 0x000fc800078e020d */
[----:B------:R-:W-:Y:S01]  /*03a0*/  IMAD R15, R19, R15, R14 ;  /* 0x0000000f130f7224 */ /* 0x000fe200078e020e */
[----:B------:R1:W2:Y:S04]  /*03b0*/  LDG.E R13, desc[UR8][R28.64] ;  /* 0x000000081c0d7981 */ /* 0x0002a8000c1e1900 */
[----:B------:R3:W4:Y:S01]  /*03c0*/  LDG.E R12, desc[UR8][R2.64] ;  /* 0x00000008020c7981 */ /* 0x000722000c1e1900 */
[----:B------:R-:W-:Y:S01]  /*03d0*/  UIADD3 UR4, UPT, UPT, UR4, 0x2, URZ ;  /* 0x0000000204047890 */ /* 0x000fe2000fffe0ff */
[----:B------:R-:W-:-:S03]  /*03e0*/  IADD3 R0, PT, PT, R0, 0x20, RZ ;  /* 0x0000002000007810 */ /* 0x000fc60007ffe0ff */
[----:B------:R-:W-:Y:S01]  /*03f0*/  UISETP.NE.AND UP0, UPT, UR4, 0x40, UPT ;  /* 0x000000400400788c */ /* 0x000fe2000bf05270 */
[----:B-1----:R-:W-:Y:S01]  /*0400*/  IADD3 R28, P1, PT, R28, 0x80, RZ ;  /* 0x000000801c1c7810 */ /* 0x002fe20007f3e0ff */
[----:B0-----:R-:W-:Y:S01]  /*0410*/  IMAD R4, R4, R8, R15 ;  /* 0x0000000804047224 */ /* 0x001fe200078e020f */
[----:B---3--:R-:W-:-:S03]  /*0420*/  IADD3 R2, P0, PT, R2, 0x80, RZ ;  /* 0x0000008002027810 */ /* 0x008fc60007f1e0ff */
[----:B------:R-:W-:Y:S01]  /*0430*/  IMAD R5, R5, R9, R4 ;  /* 0x0000000905057224 */ /* 0x000fe200078e0204 */
[----:B------:R-:W-:Y:S02]  /*0440*/  IADD3.X R29, PT, PT, RZ, R29, RZ, P1, !PT ;  /* 0x0000001dff1d7210 */ /* 0x000fe40000ffe4ff */
[----:B------:R-:W-:Y:S01]  /*0450*/  IADD3.X R3, PT, PT, RZ, R3, RZ, P0, !PT ;  /* 0x00000003ff037210 */ /* 0x000fe200007fe4ff */
[----:B------:R-:W-:-:S04]  /*0460*/  IMAD R6, R6, R10, R5 ;  /* 0x0000000a06067224 */ /* 0x000fc800078e0205 */
[----:B------:R-:W-:Y:S01]  /*0470*/  IMAD R7, R7, R11, R6 ;  /* 0x0000000b07077224 */ /* 0x000fe200078e0206 */
[----:B--2---:R-:W-:Y:S04]  /*0480*/  STS [R22], R13 ;  /* 0x0000000d16007388 */ /* 0x004fe80000000800 */
[----:B----4-:R-:W-:Y:S01]  /*0490*/  STS [R21], R12 ;  /* 0x0000000c15007388 */ /* 0x010fe20000000800 */
        /* <DEDUP_REMOVED lines=20> */
[----:B------:R-:W-:-:S04]  /*05e0*/  IMAD R15, R15, R19, R14 ;  /* 0x000000130f0f7224 */ /* 0x000fc800078e020e */
[----:B0-----:R-:W-:-:S04]  /*05f0*/  IMAD R4, R4, R8, R15 ;  /* 0x0000000804047224 */ /* 0x001fc800078e020f */
[----:B------:R-:W-:-:S04]  /*0600*/  IMAD R5, R5, R9, R4 ;  /* 0x0000000905057224 */ /* 0x000fc800078e0204 */
[----:B------:R-:W-:-:S04]  /*0610*/  IMAD R6, R6, R10, R5 ;  /* 0x0000000a06067224 */ /* 0x000fc800078e0205 */
[----:B------:R-:W-:Y:S01]  /*0620*/  IMAD R7, R7, R11, R6 ;  /* 0x0000000b07077224 */ /* 0x000fe200078e0206 */
[----:B------:R-:W-:Y:S06]  /*0630*/  BAR.SYNC.DEFER_BLOCKING 0x0 ;  /* 0x0000000000007b1d */ /* 0x000fec0000010000 */
[----:B------:R-:W-:Y:S05]  /*0640*/  BRA.U UP0, `(.L_x_1) ;  /* 0xfffffff900ec7547 */ /* 0x000fea000b83ffff */
[----:B------:R-:W0:Y:S01]  /*0650*/  LDCU.64 UR4, c[0x0][0x390] ;  /* 0x00007200ff0477ac */ /* 0x000e220008000a00 */
[----:B------:R-:W-:-:S04]  /*0660*/  IADD3 R25, P0, PT, R25, R24, RZ ;  /* 0x0000001819197210 */ /* 0x000fc80007f1e0ff */
[----:B------:R-:W-:Y:S02]  /*0670*/  IADD3.X R0, PT, PT, RZ, RZ, RZ, P0, !PT ;  /* 0x000000ffff007210 */ /* 0x000fe400007fe4ff */
[----:B0-----:R-:W-:-:S04]  /*0680*/  LEA R2, P0, R25, UR4, 0x2 ;  /* 0x0000000419027c11 */ /* 0x001fc8000f8010ff */
[----:B------:R-:W-:-:S05]  /*0690*/  LEA.HI.X R3, R25, UR5, R0, 0x2, P0 ;  /* 0x0000000519037c11 */ /* 0x000fca00080f1400 */
[----:B------:R-:W-:Y:S01]  /*06a0*/  STG.E desc[UR8][R2.64], R7 ;  /* 0x0000000702007986 */ /* 0x000fe2000c101908 */
[----:B------:R-:W-:Y:S05]  /*06b0*/  EXIT ;  /* 0x000000000000794d */ /* 0x000fea0003800000 */
.L_x_2:
        /* <DEDUP_REMOVED lines=12> */
.L_x_4:


//--------------------- .nv.shared.reserved.0     --------------------------
	.section	.nv.shared.reserved.0,"aw",@nobits
	.weak		__nv_reservedSMEM_offset_0_alias
	.size		__nv_reservedSMEM_offset_0_alias, 0, 64
	.other		__nv_reservedSMEM_offset_0_alias,@"STO_CUDA_RESERVED_SHARED STV_DEFAULT"
__nv_reservedSMEM_offset_0_alias:
	.zero		0
	.zero		64


//--------------------- .nv.shared._Z7mat_mulPiS_S_ --------------------------
	.section	.nv.shared._Z7mat_mulPiS_S_,"aw",@nobits
	.sectionflags	@""
	.align	4
.nv.shared._Z7mat_mulPiS_S_:
	.zero		3072


//--------------------- .nv.constant0._Z9transposePiS_ --------------------------
	.section	.nv.constant0._Z9transposePiS_,"a",@progbits
	.sectionflags	@""
	.align	4
.nv.constant0._Z9transposePiS_:
	.zero		912


//--------------------- .nv.constant0._Z7mat_mulPiS_S_ --------------------------
	.section	.nv.constant0._Z7mat_mulPiS_S_,"a",@progbits
	.sectionflags	@""
	.align	4
.nv.constant0._Z7mat_mulPiS_S_:
	.zero		920


//--------------------- SYMBOLS --------------------------

	.type		.nv.reservedSmem.offset0,@object
	.size		.nv.reservedSmem.offset0,0x4
	.type		.nv.reservedSmem.cap,@object
	.size		.nv.reservedSmem.cap,0x4
